//
// Generated by NVIDIA NVVM Compiler
//
// Compiler Build ID: CL-36424714
// Cuda compilation tools, release 13.0, V13.0.88
// Based on NVVM 20.0.0
//

.version 9.0
.target sm_100
.address_size 64

	// .globl	_Z29compute_strength_noise_kernelPfPiS0_S_S_S_S_S_fi

.visible .entry _Z29compute_strength_noise_kernelPfPiS0_S_S_S_S_S_fi(
	.param .u64 .ptr .align 1 _Z29compute_strength_noise_kernelPfPiS0_S_S_S_S_S_fi_param_0,
	.param .u64 .ptr .align 1 _Z29compute_strength_noise_kernelPfPiS0_S_S_S_S_S_fi_param_1,
	.param .u64 .ptr .align 1 _Z29compute_strength_noise_kernelPfPiS0_S_S_S_S_S_fi_param_2,
	.param .u64 .ptr .align 1 _Z29compute_strength_noise_kernelPfPiS0_S_S_S_S_S_fi_param_3,
	.param .u64 .ptr .align 1 _Z29compute_strength_noise_kernelPfPiS0_S_S_S_S_S_fi_param_4,
	.param .u64 .ptr .align 1 _Z29compute_strength_noise_kernelPfPiS0_S_S_S_S_S_fi_param_5,
	.param .u64 .ptr .align 1 _Z29compute_strength_noise_kernelPfPiS0_S_S_S_S_S_fi_param_6,
	.param .u64 .ptr .align 1 _Z29compute_strength_noise_kernelPfPiS0_S_S_S_S_S_fi_param_7,
	.param .f32 _Z29compute_strength_noise_kernelPfPiS0_S_S_S_S_S_fi_param_8,
	.param .u32 _Z29compute_strength_noise_kernelPfPiS0_S_S_S_S_S_fi_param_9
)
{
	.reg .pred 	%p<2>;
	.reg .b32 	%r<14>;
	.reg .b32 	%f<20>;
	.reg .b64 	%rd<33>;

	ld.param.u64 	%rd2, [_Z29compute_strength_noise_kernelPfPiS0_S_S_S_S_S_fi_param_1];
	ld.param.u64 	%rd4, [_Z29compute_strength_noise_kernelPfPiS0_S_S_S_S_S_fi_param_3];
	ld.param.u64 	%rd5, [_Z29compute_strength_noise_kernelPfPiS0_S_S_S_S_S_fi_param_4];
	ld.param.u64 	%rd6, [_Z29compute_strength_noise_kernelPfPiS0_S_S_S_S_S_fi_param_5];
	ld.param.u64 	%rd8, [_Z29compute_strength_noise_kernelPfPiS0_S_S_S_S_S_fi_param_7];
	ld.param.f32 	%f1, [_Z29compute_strength_noise_kernelPfPiS0_S_S_S_S_S_fi_param_8];
	ld.param.u32 	%r2, [_Z29compute_strength_noise_kernelPfPiS0_S_S_S_S_S_fi_param_9];
	mov.u32 	%r3, %ctaid.x;
	mov.u32 	%r4, %ctaid.y;
	mov.u32 	%r5, %nctaid.x;
	mad.lo.s32 	%r1, %r4, %r5, %r3;
	setp.ge.s32 	%p1, %r1, %r2;
	@%p1 bra 	$L__BB0_2;
	ld.param.u64 	%rd32, [_Z29compute_strength_noise_kernelPfPiS0_S_S_S_S_S_fi_param_6];
	ld.param.u64 	%rd31, [_Z29compute_strength_noise_kernelPfPiS0_S_S_S_S_S_fi_param_2];
	ld.param.u64 	%rd30, [_Z29compute_strength_noise_kernelPfPiS0_S_S_S_S_S_fi_param_0];
	cvta.to.global.u64 	%rd9, %rd2;
	cvta.to.global.u64 	%rd10, %rd31;
	cvta.to.global.u64 	%rd11, %rd4;
	cvta.to.global.u64 	%rd12, %rd5;
	cvta.to.global.u64 	%rd13, %rd6;
	cvta.to.global.u64 	%rd14, %rd32;
	cvta.to.global.u64 	%rd15, %rd30;
	cvta.to.global.u64 	%rd16, %rd8;
	mul.wide.s32 	%rd17, %r1, 4;
	add.s64 	%rd18, %rd9, %rd17;
	ld.global.u32 	%r6, [%rd18];
	mov.u32 	%r7, %tid.x;
	mad.lo.s32 	%r8, %r1, 25, %r7;
	mad.lo.s32 	%r9, %r6, 125, %r7;
	add.s32 	%r10, %r9, -25;
	mul.wide.s32 	%rd19, %r10, 4;
	add.s64 	%rd20, %rd10, %rd19;
	ld.global.u32 	%r11, [%rd20];
	mul.lo.s32 	%r12, %r8, 3;
	mul.wide.s32 	%rd21, %r12, 4;
	add.s64 	%rd22, %rd11, %rd21;
	ld.global.f32 	%f2, [%rd22];
	mul.wide.s32 	%rd23, %r8, 4;
	add.s64 	%rd24, %rd12, %rd23;
	ld.global.f32 	%f3, [%rd24];
	ld.global.f32 	%f4, [%rd22+4];
	add.s64 	%rd25, %rd13, %rd23;
	ld.global.f32 	%f5, [%rd25];
	mul.f32 	%f6, %f4, %f5;
	fma.rn.f32 	%f7, %f2, %f3, %f6;
	ld.global.f32 	%f8, [%rd22+8];
	add.s64 	%rd26, %rd14, %rd23;
	ld.global.f32 	%f9, [%rd26];
	fma.rn.f32 	%f10, %f8, %f9, %f7;
	mul.f32 	%f11, %f1, %f10;
	mad.lo.s32 	%r13, %r11, 3, -3;
	mul.wide.s32 	%rd27, %r13, 4;
	add.s64 	%rd28, %rd15, %rd27;
	ld.global.f32 	%f12, [%rd28];
	ld.global.f32 	%f13, [%rd28+4];
	mul.f32 	%f14, %f5, %f13;
	fma.rn.f32 	%f15, %f3, %f12, %f14;
	ld.global.f32 	%f16, [%rd28+8];
	fma.rn.f32 	%f17, %f9, %f16, %f15;
	add.s64 	%rd29, %rd16, %rd19;
	ld.global.f32 	%f18, [%rd29];
	fma.rn.f32 	%f19, %f11, %f17, %f18;
	st.global.f32 	[%rd29], %f19;
$L__BB0_2:
	ret;

}


// ===== COMPILED SASS (sm_100) =====

	.target	sm_100

	.elftype	@"ET_EXEC"


//--------------------- .note.nv.tkinfo           --------------------------
	.section	.note.nv.tkinfo,"",@"SHT_NOTE"
	.sectionflags	@"SHF_NOTE_NV_TKINFO"
	.tkinfo
        /*0018*/ 	.word	0x00000002
        /*0030*/ 	.string	""
        /*0030*/ 	.string	"ptxas"
        /*0030*/ 	.string	"Cuda compilation tools, release 13.0, V13.0.88"
        /*0030*/ 	.string	"Build cuda_13.0.r13.0/compiler.36424714_0"
        /*0030*/ 	.string	"-arch sm_100 -m 64 "



//--------------------- .note.nv.cuinfo           --------------------------
	.section	.note.nv.cuinfo,"",@"SHT_NOTE"
	.sectionflags	@"SHF_NOTE_NV_CUINFO"
        /*0018*/ 	.short	0x0002
        /*001a*/ 	.short	0x0064
        /*001c*/ 	.short	0x0082
	.zero		2


//--------------------- .nv.info                  --------------------------
	.section	.nv.info,"",@"SHT_CUDA_INFO"
	.align	4


	//----- nvinfo : EIATTR_REGCOUNT
	.align		4
        /*0000*/ 	.byte	0x04, 0x2f
        /*0002*/ 	.short	(.L_1 - .L_0)
	.align		4
.L_0:
        /*0004*/ 	.word	index@(_Z29compute_strength_noise_kernelPfPiS0_S_S_S_S_S_fi)
        /*0008*/ 	.word	0x0000001a


	//----- nvinfo : EIATTR_FRAME_SIZE
	.align		4
.L_1:
        /*000c*/ 	.byte	0x04, 0x11
        /*000e*/ 	.short	(.L_3 - .L_2)
	.align		4
.L_2:
        /*0010*/ 	.word	index@(_Z29compute_strength_noise_kernelPfPiS0_S_S_S_S_S_fi)
        /*0014*/ 	.word	0x00000000


	//----- nvinfo : EIATTR_MIN_STACK_SIZE
	.align		4
.L_3:
        /*0018*/ 	.byte	0x04, 0x12
        /*001a*/ 	.short	(.L_5 - .L_4)
	.align		4
.L_4:
        /*001c*/ 	.word	index@(_Z29compute_strength_noise_kernelPfPiS0_S_S_S_S_S_fi)
        /*0020*/ 	.word	0x00000000
.L_5:


//--------------------- .nv.compat                --------------------------
	.section	.nv.compat,"",@"SHT_CUDA_COMPAT_INFO"
	.align	4
        /*0000*/ 	.byte	0x02, 0x09, 0x00, 0x00, 0x02, 0x02, 0x01, 0x00, 0x02, 0x05, 0x05, 0x00, 0x03, 0x07, 0x01, 0x01
        /*0010*/ 	.byte	0x02, 0x03, 0x00, 0x00, 0x02, 0x06, 0x01, 0x00, 0x04, 0x0b, 0x08, 0x00, 0x09, 0x00, 0x00, 0x00
        /*0020*/ 	.byte	0x00, 0x00, 0x00, 0x00


//--------------------- .nv.info._Z29compute_strength_noise_kernelPfPiS0_S_S_S_S_S_fi --------------------------
	.section	.nv.info._Z29compute_strength_noise_kernelPfPiS0_S_S_S_S_S_fi,"",@"SHT_CUDA_INFO"
	.sectionflags	@""
	.align	4


	//----- nvinfo : EIATTR_CUDA_API_VERSION
	.align		4
        /*0000*/ 	.byte	0x04, 0x37
        /*0002*/ 	.short	(.L_7 - .L_6)
.L_6:
        /*0004*/ 	.word	0x00000082


	//----- nvinfo : EIATTR_KPARAM_INFO
	.align		4
.L_7:
        /*0008*/ 	.byte	0x04, 0x17
        /*000a*/ 	.short	(.L_9 - .L_8)
.L_8:
        /*000c*/ 	.word	0x00000000
        /*0010*/ 	.short	0x0009
        /*0012*/ 	.short	0x0044
        /*0014*/ 	.byte	0x00, 0xf0, 0x11, 0x00


	//----- nvinfo : EIATTR_KPARAM_INFO
	.align		4
.L_9:
        /*0018*/ 	.byte	0x04, 0x17
        /*001a*/ 	.short	(.L_11 - .L_10)
.L_10:
        /*001c*/ 	.word	0x00000000
        /*0020*/ 	.short	0x0008
        /*0022*/ 	.short	0x0040
        /*0024*/ 	.byte	0x00, 0xf0, 0x11, 0x00


	//----- nvinfo : EIATTR_KPARAM_INFO
	.align		4
.L_11:
        /*0028*/ 	.byte	0x04, 0x17
        /*002a*/ 	.short	(.L_13 - .L_12)
.L_12:
        /*002c*/ 	.word	0x00000000
        /*0030*/ 	.short	0x0007
        /*0032*/ 	.short	0x0038
        /*0034*/ 	.byte	0x00, 0xf5, 0x21, 0x00


	//----- nvinfo : EIATTR_KPARAM_INFO
	.align		4
.L_13:
        /*0038*/ 	.byte	0x04, 0x17
        /*003a*/ 	.short	(.L_15 - .L_14)
.L_14:
        /*003c*/ 	.word	0x00000000
        /*0040*/ 	.short	0x0006
        /*0042*/ 	.short	0x0030
        /*0044*/ 	.byte	0x00, 0xf5, 0x21, 0x00


	//----- nvinfo : EIATTR_KPARAM_INFO
	.align		4
.L_15:
        /*0048*/ 	.byte	0x04, 0x17
        /*004a*/ 	.short	(.L_17 - .L_16)
.L_16:
        /*004c*/ 	.word	0x00000000
        /*0050*/ 	.short	0x0005
        /*0052*/ 	.short	0x0028
        /*0054*/ 	.byte	0x00, 0xf5, 0x21, 0x00


	//----- nvinfo : EIATTR_KPARAM_INFO
	.align		4
.L_17:
        /*0058*/ 	.byte	0x04, 0x17
        /*005a*/ 	.short	(.L_19 - .L_18)
.L_18:
        /*005c*/ 	.word	0x00000000
        /*0060*/ 	.short	0x0004
        /*0062*/ 	.short	0x0020
        /*0064*/ 	.byte	0x00, 0xf5, 0x21, 0x00


	//----- nvinfo : EIATTR_KPARAM_INFO
	.align		4
.L_19:
        /*0068*/ 	.byte	0x04, 0x17
        /*006a*/ 	.short	(.L_21 - .L_20)
.L_20:
        /*006c*/ 	.word	0x00000000
        /*0070*/ 	.short	0x0003
        /*0072*/ 	.short	0x0018
        /*0074*/ 	.byte	0x00, 0xf5, 0x21, 0x00


	//----- nvinfo : EIATTR_KPARAM_INFO
	.align		4
.L_21:
        /*0078*/ 	.byte	0x04, 0x17
        /*007a*/ 	.short	(.L_23 - .L_22)
.L_22:
        /*007c*/ 	.word	0x00000000
        /*0080*/ 	.short	0x0002
        /*0082*/ 	.short	0x0010
        /*0084*/ 	.byte	0x00, 0xf5, 0x21, 0x00


	//----- nvinfo : EIATTR_KPARAM_INFO
	.align		4
.L_23:
        /*0088*/ 	.byte	0x04, 0x17
        /*008a*/ 	.short	(.L_25 - .L_24)
.L_24:
        /*008c*/ 	.word	0x00000000
        /*0090*/ 	.short	0x0001
        /*0092*/ 	.short	0x0008
        /*0094*/ 	.byte	0x00, 0xf5, 0x21, 0x00


	//----- nvinfo : EIATTR_KPARAM_INFO
	.align		4
.L_25:
        /*0098*/ 	.byte	0x04, 0x17
        /*009a*/ 	.short	(.L_27 - .L_26)
.L_26:
        /*009c*/ 	.word	0x00000000
        /*00a0*/ 	.short	0x0000
        /*00a2*/ 	.short	0x0000
        /*00a4*/ 	.byte	0x00, 0xf5, 0x21, 0x00


	//----- nvinfo : EIATTR_SPARSE_MMA_MASK
	.align		4
.L_27:
        /*00a8*/ 	.byte	0x03, 0x50
        /*00aa*/ 	.short	0x0000


	//----- nvinfo : EIATTR_MAXREG_COUNT
	.align		4
        /*00ac*/ 	.byte	0x03, 0x1b
        /*00ae*/ 	.short	0x00ff


	//----- nvinfo : EIATTR_MERCURY_ISA_VERSION
	.align		4
        /*00b0*/ 	.byte	0x03, 0x5f
        /*00b2*/ 	.short	0x0101


	//----- nvinfo : EIATTR_VRC_CTA_INIT_COUNT
	.align		4
        /*00b4*/ 	.byte	0x02, 0x4a
	.zero		1
	.zero		1


	//----- nvinfo : EIATTR_EXIT_INSTR_OFFSETS
	.align		4
        /*00b8*/ 	.byte	0x04, 0x1c
        /*00ba*/ 	.short	(.L_29 - .L_28)


	//   ....[0]....
.L_28:
        /*00bc*/ 	.word	0x00000070


	//   ....[1]....
        /*00c0*/ 	.word	0x00000360


	//----- nvinfo : EIATTR_CBANK_PARAM_SIZE
	.align		4
.L_29:
        /*00c4*/ 	.byte	0x03, 0x19
        /*00c6*/ 	.short	0x0048


	//----- nvinfo : EIATTR_PARAM_CBANK
	.align		4
        /*00c8*/ 	.byte	0x04, 0x0a
        /*00ca*/ 	.short	(.L_31 - .L_30)
	.align		4
.L_30:
        /*00cc*/ 	.word	index@(.nv.constant0._Z29compute_strength_noise_kernelPfPiS0_S_S_S_S_S_fi)
        /*00d0*/ 	.short	0x0380
        /*00d2*/ 	.short	0x0048


	//----- nvinfo : EIATTR_SW_WAR
	.align		4
.L_31:
        /*00d4*/ 	.byte	0x04, 0x36
        /*00d6*/ 	.short	(.L_33 - .L_32)
.L_32:
        /*00d8*/ 	.word	0x00000008
.L_33:


//--------------------- .nv.callgraph             --------------------------
	.section	.nv.callgraph,"",@"SHT_CUDA_CALLGRAPH"
	.align	4
	.sectionentsize	8
	.align		4
        /*0000*/ 	.word	0x00000000
	.align		4
        /*0004*/ 	.word	0xffffffff
	.align		4
        /*0008*/ 	.word	0x00000000
	.align		4
        /*000c*/ 	.word	0xfffffffe
	.align		4
        /*0010*/ 	.word	0x00000000
	.align		4
        /*0014*/ 	.word	0xfffffffd
	.align		4
        /*0018*/ 	.word	0x00000000
	.align		4
        /*001c*/ 	.word	0xfffffffc


//--------------------- .text._Z29compute_strength_noise_kernelPfPiS0_S_S_S_S_S_fi --------------------------
	.section	.text._Z29compute_strength_noise_kernelPfPiS0_S_S_S_S_S_fi,"ax",@progbits
	.align	128
        .global         _Z29compute_strength_noise_kernelPfPiS0_S_S_S_S_S_fi
        .type           _Z29compute_strength_noise_kernelPfPiS0_S_S_S_S_S_fi,@function
        .size           _Z29compute_strength_noise_kernelPfPiS0_S_S_S_S_S_fi,(.L_x_1 - _Z29compute_strength_noise_kernelPfPiS0_S_S_S_S_S_fi)
        .other          _Z29compute_strength_noise_kernelPfPiS0_S_S_S_S_S_fi,@"STO_CUDA_ENTRY STV_DEFAULT"
_Z29compute_strength_noise_kernelPfPiS0_S_S_S_S_S_fi:
.text._Z29compute_strength_noise_kernelPfPiS0_S_S_S_S_S_fi:
[----:B------:R-:W-:Y:S01]  /*0000*/  LDC R1, c[0x0][0x37c] ;  /* 0x0000df00ff017b82 */ /* 0x000fe20000000800 */
[----:B------:R-:W0:Y:S07]  /*0010*/  S2R R5, SR_CTAID.Y ;  /* 0x0000000000057919 */ /* 0x000e2e0000002600 */
[----:B------:R-:W0:Y:S01]  /*0020*/  S2UR UR4, SR_CTAID.X ;  /* 0x00000000000479c3 */ /* 0x000e220000002500 */
[----:B------:R-:W1:Y:S07]  /*0030*/  LDCU UR5, c[0x0][0x3c4] ;  /* 0x00007880ff0577ac */ /* 0x000e6e0008000800 */
[----:B------:R-:W0:Y:S02]  /*0040*/  LDC R0, c[0x0][0x370] ;  /* 0x0000dc00ff007b82 */ /* 0x000e240000000800 */
[----:B0-----:R-:W-:-:S05]  /*0050*/  IMAD R5, R5, R0, UR4 ;  /* 0x0000000405057e24 */ /* 0x001fca000f8e0200 */
[----:B-1----:R-:W-:-:S13]  /*0060*/  ISETP.GE.AND P0, PT, R5, UR5, PT ;  /* 0x0000000505007c0c */ /* 0x002fda000bf06270 */
[----:B------:R-:W-:Y:S05]  /*0070*/  @P0 EXIT ;  /* 0x000000000000094d */ /* 0x000fea0003800000 */
[----:B------:R-:W0:Y:S01]  /*0080*/  LDC.64 R2, c[0x0][0x388] ;  /* 0x0000e200ff027b82 */ /* 0x000e220000000a00 */
[----:B------:R-:W1:Y:S01]  /*0090*/  LDCU.64 UR4, c[0x0][0x358] ;  /* 0x00006b00ff0477ac */ /* 0x000e620008000a00 */
[----:B------:R-:W2:Y:S06]  /*00a0*/  S2R R17, SR_TID.X ;  /* 0x0000000000117919 */ /* 0x000eac0000002100 */
[----:B------:R-:W3:Y:S08]  /*00b0*/  LDC.64 R8, c[0x0][0x390] ;  /* 0x0000e400ff087b82 */ /* 0x000ef00000000a00 */
[----:B------:R-:W4:Y:S08]  /*00c0*/  LDC.64 R12, c[0x0][0x398] ;  /* 0x0000e600ff0c7b82 */ /* 0x000f300000000a00 */
[----:B------:R-:W5:Y:S01]  /*00d0*/  LDC.64 R14, c[0x0][0x3a8] ;  /* 0x0000ea00ff0e7b82 */ /* 0x000f620000000a00 */
[----:B0-----:R-:W-:-:S07]  /*00e0*/  IMAD.WIDE R2, R5, 0x4, R2 ;  /* 0x0000000405027825 */ /* 0x001fce00078e0202 */
[----:B------:R-:W0:Y:S01]  /*00f0*/  LDC.64 R10, c[0x0][0x3a0] ;  /* 0x0000e800ff0a7b82 */ /* 0x000e220000000a00 */
[----:B-1----:R-:W2:Y:S07]  /*0100*/  LDG.E R2, desc[UR4][R2.64] ;  /* 0x0000000402027981 */ /* 0x002eae000c1e1900 */
[----:B------:R-:W1:Y:S01]  /*0110*/  LDC.64 R6, c[0x0][0x380] ;  /* 0x0000e000ff067b82 */ /* 0x000e620000000a00 */
[----:B------:R-:W-:Y:S01]  /*0120*/  HFMA2 R21, -RZ, RZ, 0, 1.78813934326171875e-07 ;  /* 0x00000003ff157431 */ /* 0x000fe200000001ff */
[----:B------:R-:W1:Y:S01]  /*0130*/  LDCU UR6, c[0x0][0x3c0] ;  /* 0x00007800ff0677ac */ /* 0x000e620008000800 */
[----:B--2---:R-:W-:-:S05]  /*0140*/  IMAD R0, R2, 0x7d, R17 ;  /* 0x0000007d02007824 */ /* 0x004fca00078e0211 */
[----:B------:R-:W2:Y:S01]  /*0150*/  LDC.64 R2, c[0x0][0x3b0] ;  /* 0x0000ec00ff027b82 */ /* 0x000ea20000000a00 */
[----:B------:R-:W-:-:S05]  /*0160*/  IADD3 R0, PT, PT, R0, -0x19, RZ ;  /* 0xffffffe700007810 */ /* 0x000fca0007ffe0ff */
[----:B---3--:R-:W-:-:S05]  /*0170*/  IMAD.WIDE R8, R0, 0x4, R8 ;  /* 0x0000000400087825 */ /* 0x008fca00078e0208 */
[----:B------:R4:W3:Y:S01]  /*0180*/  LDG.E R16, desc[UR4][R8.64] ;  /* 0x0000000408107981 */ /* 0x0008e2000c1e1900 */
[----:B------:R-:W-:Y:S02]  /*0190*/  IMAD R17, R5, 0x19, R17 ;  /* 0x0000001905117824 */ /* 0x000fe400078e0211 */
[----:B------:R-:W1:Y:S02]  /*01a0*/  LDC.64 R4, c[0x0][0x3b8] ;  /* 0x0000ee00ff047b82 */ /* 0x000e640000000a00 */
[C---:B-----5:R-:W-:Y:S01]  /*01b0*/  IMAD.WIDE R14, R17.reuse, 0x4, R14 ;  /* 0x00000004110e7825 */ /* 0x060fe200078e020e */
[----:B------:R-:W-:-:S05]  /*01c0*/  LEA R19, R17, R17, 0x1 ;  /* 0x0000001111137211 */ /* 0x000fca00078e08ff */
[----:B----4-:R-:W-:-:S04]  /*01d0*/  IMAD.WIDE R8, R19, 0x4, R12 ;  /* 0x0000000413087825 */ /* 0x010fc800078e020c */
[C---:B0-----:R-:W-:Y:S02]  /*01e0*/  IMAD.WIDE R12, R17.reuse, 0x4, R10 ;  /* 0x00000004110c7825 */ /* 0x041fe400078e020a */
[----:B------:R-:W4:Y:S02]  /*01f0*/  LDG.E R10, desc[UR4][R14.64] ;  /* 0x000000040e0a7981 */ /* 0x000f24000c1e1900 */
[----:B--2---:R-:W-:Y:S02]  /*0200*/  IMAD.WIDE R2, R17, 0x4, R2 ;  /* 0x0000000411027825 */ /* 0x004fe400078e0202 */
[----:B------:R-:W2:Y:S04]  /*0210*/  LDG.E R12, desc[UR4][R12.64] ;  /* 0x000000040c0c7981 */ /* 0x000ea8000c1e1900 */
[----:B------:R-:W2:Y:S04]  /*0220*/  LDG.E R11, desc[UR4][R8.64] ;  /* 0x00000004080b7981 */ /* 0x000ea8000c1e1900 */
[----:B------:R-:W5:Y:S01]  /*0230*/  LDG.E R17, desc[UR4][R8.64+0x8] ;  /* 0x0000080408117981 */ /* 0x000f62000c1e1900 */
[----:B-1----:R-:W-:-:S03]  /*0240*/  IMAD.WIDE R4, R0, 0x4, R4 ;  /* 0x0000000400047825 */ /* 0x002fc600078e0204 */
[----:B------:R-:W5:Y:S04]  /*0250*/  LDG.E R2, desc[UR4][R2.64] ;  /* 0x0000000402027981 */ /* 0x000f68000c1e1900 */
[----:B------:R-:W5:Y:S01]  /*0260*/  LDG.E R15, desc[UR4][R4.64] ;  /* 0x00000004040f7981 */ /* 0x000f62000c1e1900 */
[----:B---3--:R-:W-:-:S04]  /*0270*/  IMAD R19, R16, R21, -0x3 ;  /* 0xfffffffd10137424 */ /* 0x008fc800078e0215 */
[----:B------:R-:W-:Y:S02]  /*0280*/  IMAD.WIDE R6, R19, 0x4, R6 ;  /* 0x0000000413067825 */ /* 0x000fe400078e0206 */
[----:B------:R-:W4:Y:S04]  /*0290*/  LDG.E R19, desc[UR4][R8.64+0x4] ;  /* 0x0000040408137981 */ /* 0x000f28000c1e1900 */
[----:B------:R-:W3:Y:S04]  /*02a0*/  LDG.E R23, desc[UR4][R6.64+0x4] ;  /* 0x0000040406177981 */ /* 0x000ee8000c1e1900 */
[----:B------:R-:W5:Y:S04]  /*02b0*/  LDG.E R21, desc[UR4][R6.64] ;  /* 0x0000000406157981 */ /* 0x000f68000c1e1900 */
[----:B------:R-:W5:Y:S01]  /*02c0*/  LDG.E R14, desc[UR4][R6.64+0x8] ;  /* 0x00000804060e7981 */ /* 0x000f62000c1e1900 */
[----:B----4-:R-:W-:-:S04]  /*02d0*/  FMUL R0, R19, R10 ;  /* 0x0000000a13007220 */ /* 0x010fc80000400000 */
[----:B--2---:R-:W-:Y:S01]  /*02e0*/  FFMA R0, R11, R12, R0 ;  /* 0x0000000c0b007223 */ /* 0x004fe20000000000 */
[----:B---3--:R-:W-:-:S03]  /*02f0*/  FMUL R23, R10, R23 ;  /* 0x000000170a177220 */ /* 0x008fc60000400000 */
[----:B-----5:R-:W-:Y:S01]  /*0300*/  FFMA R0, R17, R2, R0 ;  /* 0x0000000211007223 */ /* 0x020fe20000000000 */
[----:B------:R-:W-:-:S03]  /*0310*/  FFMA R21, R12, R21, R23 ;  /* 0x000000150c157223 */ /* 0x000fc60000000017 */
[----:B------:R-:W-:Y:S01]  /*0320*/  FMUL R0, R0, UR6 ;  /* 0x0000000600007c20 */ /* 0x000fe20008400000 */
[----:B------:R-:W-:-:S04]  /*0330*/  FFMA R21, R2, R14, R21 ;  /* 0x0000000e02157223 */ /* 0x000fc80000000015 */
[----:B------:R-:W-:-:S05]  /*0340*/  FFMA R15, R0, R21, R15 ;  /* 0x00000015000f7223 */ /* 0x000fca000000000f */
[----:B------:R-:W-:Y:S01]  /*0350*/  STG.E desc[UR4][R4.64], R15 ;  /* 0x0000000f04007986 */ /* 0x000fe2000c101904 */
[----:B------:R-:W-:Y:S05]  /*0360*/  EXIT ;  /* 0x000000000000794d */ /* 0x000fea0003800000 */
.L_x_0:
[----:B------:R-:W-:-:S00]  /*0370*/  BRA `(.L_x_0) ;  /* 0xfffffffc00fc7947 */ /* 0x000fc0000383ffff */
[----:B------:R-:W-:-:S00]  /*0380*/  NOP ;  /* 0x0000000000007918 */ /* 0x000fc00000000000 */
[----:B------:R-:W-:-:S00]  /*0390*/  NOP ;  /* 0x0000000000007918 */ /* 0x000fc00000000000 */
[----:B------:R-:W-:-:S00]  /*03a0*/  NOP ;  /* 0x0000000000007918 */ /* 0x000fc00000000000 */
[----:B------:R-:W-:-:S00]  /*03b0*/  NOP ;  /* 0x0000000000007918 */ /* 0x000fc00000000000 */
[----:B------:R-:W-:-:S00]  /*03c0*/  NOP ;  /* 0x0000000000007918 */ /* 0x000fc00000000000 */
[----:B------:R-:W-:-:S00]  /*03d0*/  NOP ;  /* 0x0000000000007918 */ /* 0x000fc00000000000 */
[----:B------:R-:W-:-:S00]  /*03e0*/  NOP ;  /* 0x0000000000007918 */ /* 0x000fc00000000000 */
[----:B------:R-:W-:-:S00]  /*03f0*/  NOP ;  /* 0x0000000000007918 */ /* 0x000fc00000000000 */
.L_x_1:


//--------------------- .nv.shared.reserved.0     --------------------------
	.section	.nv.shared.reserved.0,"aw",@nobits
	.weak		__nv_reservedSMEM_offset_0_alias
	.size		__nv_reservedSMEM_offset_0_alias, 0, 64
	.other		__nv_reservedSMEM_offset_0_alias,@"STO_CUDA_RESERVED_SHARED STV_DEFAULT"
__nv_reservedSMEM_offset_0_alias:
	.zero		0
	.zero		64


//--------------------- .nv.constant0._Z29compute_strength_noise_kernelPfPiS0_S_S_S_S_S_fi --------------------------
	.section	.nv.constant0._Z29compute_strength_noise_kernelPfPiS0_S_S_S_S_S_fi,"a",@progbits
	.sectionflags	@""
	.align	4
.nv.constant0._Z29compute_strength_noise_kernelPfPiS0_S_S_S_S_S_fi:
	.zero		968


//--------------------- SYMBOLS --------------------------

	.type		.nv.reservedSmem.offset0,@object
	.size		.nv.reservedSmem.offset0,0x4
